//
// Generated by NVIDIA NVVM Compiler
//
// Compiler Build ID: CL-36424714
// Cuda compilation tools, release 13.0, V13.0.88
// Based on NVVM 20.0.0
//

.version 9.0
.target sm_100
.address_size 64

	// .globl	_Z10printValuePi
.extern .func  (.param .b32 func_retval0) vprintf
(
	.param .b64 vprintf_param_0,
	.param .b64 vprintf_param_1
)
;
.global .align 1 .b8 $str[27] = {71, 80, 85, 32, 84, 104, 114, 101, 97, 100, 32, 37, 100, 58, 32, 118, 97, 108, 117, 101, 32, 61, 32, 37, 100, 10};

.visible .entry _Z10printValuePi(
	.param .u64 .ptr .align 1 _Z10printValuePi_param_0
)
{
	.local .align 8 .b8 	__local_depot0[8];
	.reg .b64 	%SP;
	.reg .b64 	%SPL;
	.reg .b32 	%r<8>;
	.reg .b64 	%rd<9>;

	mov.u64 	%SPL, __local_depot0;
	cvta.local.u64 	%SP, %SPL;
	ld.param.u64 	%rd1, [_Z10printValuePi_param_0];
	cvta.to.global.u64 	%rd2, %rd1;
	add.u64 	%rd3, %SP, 0;
	add.u64 	%rd4, %SPL, 0;
	mov.u32 	%r1, %tid.x;
	mov.u32 	%r2, %ctaid.x;
	mov.u32 	%r3, %ntid.x;
	mad.lo.s32 	%r4, %r2, %r3, %r1;
	mul.wide.s32 	%rd5, %r4, 4;
	add.s64 	%rd6, %rd2, %rd5;
	ld.global.u32 	%r5, [%rd6];
	st.local.v2.u32 	[%rd4], {%r4, %r5};
	mov.u64 	%rd7, $str;
	cvta.global.u64 	%rd8, %rd7;
	{ // callseq 0, 0
	.param .b64 param0;
	st.param.b64 	[param0], %rd8;
	.param .b64 param1;
	st.param.b64 	[param1], %rd3;
	.param .b32 retval0;
	call.uni (retval0), 
	vprintf, 
	(
	param0, 
	param1
	);
	ld.param.b32 	%r6, [retval0];
	} // callseq 0
	ret;

}


// ===== COMPILED SASS (sm_100) =====

	.target	sm_100

	.elftype	@"ET_EXEC"


//--------------------- .note.nv.tkinfo           --------------------------
	.section	.note.nv.tkinfo,"",@"SHT_NOTE"
	.sectionflags	@"SHF_NOTE_NV_TKINFO"
	.tkinfo
        /*0018*/ 	.word	0x00000002
        /*0030*/ 	.string	""
        /*0030*/ 	.string	"ptxas"
        /*0030*/ 	.string	"Cuda compilation tools, release 13.0, V13.0.88"
        /*0030*/ 	.string	"Build cuda_13.0.r13.0/compiler.36424714_0"
        /*0030*/ 	.string	"-arch sm_100 -m 64 "



//--------------------- .note.nv.cuinfo           --------------------------
	.section	.note.nv.cuinfo,"",@"SHT_NOTE"
	.sectionflags	@"SHF_NOTE_NV_CUINFO"
        /*0018*/ 	.short	0x0002
        /*001a*/ 	.short	0x0064
        /*001c*/ 	.short	0x0082
	.zero		2


//--------------------- .nv.info                  --------------------------
	.section	.nv.info,"",@"SHT_CUDA_INFO"
	.align	4


	//----- nvinfo : EIATTR_REGCOUNT
	.align		4
        /*0000*/ 	.byte	0x04, 0x2f
        /*0002*/ 	.short	(.L_2 - .L_1)
	.align		4
.L_1:
        /*0004*/ 	.word	index@(_Z10printValuePi)
        /*0008*/ 	.word	0x00000018


	//----- nvinfo : EIATTR_FRAME_SIZE
	.align		4
.L_2:
        /*000c*/ 	.byte	0x04, 0x11
        /*000e*/ 	.short	(.L_4 - .L_3)
	.align		4
.L_3:
        /*0010*/ 	.word	index@(_Z10printValuePi)
        /*0014*/ 	.word	0x00000008


	//----- nvinfo : EIATTR_MIN_STACK_SIZE
	.align		4
.L_4:
        /*0018*/ 	.byte	0x04, 0x12
        /*001a*/ 	.short	(.L_6 - .L_5)
	.align		4
.L_5:
        /*001c*/ 	.word	index@(_Z10printValuePi)
        /*0020*/ 	.word	0x00000008
.L_6:


//--------------------- .nv.compat                --------------------------
	.section	.nv.compat,"",@"SHT_CUDA_COMPAT_INFO"
	.align	4
        /*0000*/ 	.byte	0x02, 0x09, 0x00, 0x00, 0x02, 0x02, 0x01, 0x00, 0x02, 0x05, 0x05, 0x00, 0x03, 0x07, 0x01, 0x01
        /*0010*/ 	.byte	0x02, 0x03, 0x00, 0x00, 0x02, 0x06, 0x01, 0x00, 0x04, 0x0b, 0x08, 0x00, 0x09, 0x00, 0x00, 0x00
        /*0020*/ 	.byte	0x00, 0x00, 0x00, 0x00


//--------------------- .nv.info._Z10printValuePi --------------------------
	.section	.nv.info._Z10printValuePi,"",@"SHT_CUDA_INFO"
	.sectionflags	@""
	.align	4


	//----- nvinfo : EIATTR_CUDA_API_VERSION
	.align		4
        /*0000*/ 	.byte	0x04, 0x37
        /*0002*/ 	.short	(.L_8 - .L_7)
.L_7:
        /*0004*/ 	.word	0x00000082


	//----- nvinfo : EIATTR_KPARAM_INFO
	.align		4
.L_8:
        /*0008*/ 	.byte	0x04, 0x17
        /*000a*/ 	.short	(.L_10 - .L_9)
.L_9:
        /*000c*/ 	.word	0x00000000
        /*0010*/ 	.short	0x0000
        /*0012*/ 	.short	0x0000
        /*0014*/ 	.byte	0x00, 0xf5, 0x21, 0x00


	//----- nvinfo : EIATTR_SPARSE_MMA_MASK
	.align		4
.L_10:
        /*0018*/ 	.byte	0x03, 0x50
        /*001a*/ 	.short	0x0000


	//----- nvinfo : EIATTR_MAXREG_COUNT
	.align		4
        /*001c*/ 	.byte	0x03, 0x1b
        /*001e*/ 	.short	0x00ff


	//----- nvinfo : EIATTR_EXTERNS
	.align		4
        /*0020*/ 	.byte	0x04, 0x0f
        /*0022*/ 	.short	(.L_12 - .L_11)


	//   ....[0]....
	.align		4
.L_11:
        /*0024*/ 	.word	index@(vprintf)


	//----- nvinfo : EIATTR_MERCURY_ISA_VERSION
	.align		4
.L_12:
        /*0028*/ 	.byte	0x03, 0x5f
        /*002a*/ 	.short	0x0101


	//----- nvinfo : EIATTR_VRC_CTA_INIT_COUNT
	.align		4
        /*002c*/ 	.byte	0x02, 0x4a
	.zero		1
	.zero		1


	//----- nvinfo : EIATTR_SYSCALL_OFFSETS
	.align		4
        /*0030*/ 	.byte	0x04, 0x46
        /*0032*/ 	.short	(.L_14 - .L_13)


	//   ....[0]....
.L_13:
        /*0034*/ 	.word	0x00000150


	//----- nvinfo : EIATTR_EXIT_INSTR_OFFSETS
	.align		4
.L_14:
        /*0038*/ 	.byte	0x04, 0x1c
        /*003a*/ 	.short	(.L_16 - .L_15)


	//   ....[0]....
.L_15:
        /*003c*/ 	.word	0x00000160


	//----- nvinfo : EIATTR_CBANK_PARAM_SIZE
	.align		4
.L_16:
        /*0040*/ 	.byte	0x03, 0x19
        /*0042*/ 	.short	0x0008


	//----- nvinfo : EIATTR_PARAM_CBANK
	.align		4
        /*0044*/ 	.byte	0x04, 0x0a
        /*0046*/ 	.short	(.L_18 - .L_17)
	.align		4
.L_17:
        /*0048*/ 	.word	index@(.nv.constant0._Z10printValuePi)
        /*004c*/ 	.short	0x0380
        /*004e*/ 	.short	0x0008


	//----- nvinfo : EIATTR_SW_WAR
	.align		4
.L_18:
        /*0050*/ 	.byte	0x04, 0x36
        /*0052*/ 	.short	(.L_20 - .L_19)
.L_19:
        /*0054*/ 	.word	0x00000008
.L_20:


//--------------------- .nv.callgraph             --------------------------
	.section	.nv.callgraph,"",@"SHT_CUDA_CALLGRAPH"
	.align	4
	.sectionentsize	8
	.align		4
        /*0000*/ 	.word	0x00000000
	.align		4
        /*0004*/ 	.word	0xffffffff
	.align		4
        /*0008*/ 	.word	index@(_Z10printValuePi)
	.align		4
        /*000c*/ 	.word	index@(vprintf)
	.align		4
        /*0010*/ 	.word	0x00000000
	.align		4
        /*0014*/ 	.word	0xfffffffe
	.align		4
        /*0018*/ 	.word	0x00000000
	.align		4
        /*001c*/ 	.word	0xfffffffd
	.align		4
        /*0020*/ 	.word	0x00000000
	.align		4
        /*0024*/ 	.word	0xfffffffc


//--------------------- .nv.constant4             --------------------------
	.section	.nv.constant4,"a",@progbits
	.align	8
	.align		8
.nv.constant4:
        /*0000*/ 	.dword	vprintf
	.align		8
        /*0008*/ 	.dword	$str


//--------------------- .text._Z10printValuePi    --------------------------
	.section	.text._Z10printValuePi,"ax",@progbits
	.align	128
        .global         _Z10printValuePi
        .type           _Z10printValuePi,@function
        .size           _Z10printValuePi,(.L_x_2 - _Z10printValuePi)
        .other          _Z10printValuePi,@"STO_CUDA_ENTRY STV_DEFAULT"
_Z10printValuePi:
.text._Z10printValuePi:
[----:B------:R-:W0:Y:S01]  /*0000*/  LDC R1, c[0x0][0x37c] ;  /* 0x0000df00ff017b82 */ /* 0x000e220000000800 */
[----:B------:R-:W1:Y:S01]  /*0010*/  S2R R2, SR_TID.X ;  /* 0x0000000000027919 */ /* 0x000e620000002100 */
[----:B------:R-:W2:Y:S06]  /*0020*/  LDCU UR6, c[0x0][0x2fc] ;  /* 0x00005f80ff0677ac */ /* 0x000eac0008000800 */
[----:B------:R-:W1:Y:S01]  /*0030*/  S2UR UR7, SR_CTAID.X ;  /* 0x00000000000779c3 */ /* 0x000e620000002500 */
[----:B0-----:R-:W-:Y:S01]  /*0040*/  VIADD R1, R1, 0xfffffff8 ;  /* 0xfffffff801017836 */ /* 0x001fe20000000000 */
[----:B------:R-:W0:Y:S06]  /*0050*/  LDCU.64 UR4, c[0x0][0x358] ;  /* 0x00006b00ff0477ac */ /* 0x000e2c0008000a00 */
[----:B------:R-:W3:Y:S01]  /*0060*/  LDC.64 R8, c[0x0][0x380] ;  /* 0x0000e000ff087b82 */ /* 0x000ee20000000a00 */
[----:B------:R-:W-:Y:S01]  /*0070*/  MOV R0, 0x0 ;  /* 0x0000000000007802 */ /* 0x000fe20000000f00 */
[----:B------:R-:W4:Y:S06]  /*0080*/  LDCU.64 UR8, c[0x4][0x8] ;  /* 0x01000100ff0877ac */ /* 0x000f2c0008000a00 */
[----:B------:R-:W1:Y:S02]  /*0090*/  LDC R3, c[0x0][0x360] ;  /* 0x0000d800ff037b82 */ /* 0x000e640000000800 */
[----:B-1----:R-:W-:-:S04]  /*00a0*/  IMAD R2, R3, UR7, R2 ;  /* 0x0000000703027c24 */ /* 0x002fc8000f8e0202 */
[----:B---3--:R-:W-:-:S05]  /*00b0*/  IMAD.WIDE R8, R2, 0x4, R8 ;  /* 0x0000000402087825 */ /* 0x008fca00078e0208 */
[----:B0-----:R-:W3:Y:S01]  /*00c0*/  LDG.E R3, desc[UR4][R8.64] ;  /* 0x0000000408037981 */ /* 0x001ee2000c1e1900 */
[----:B------:R-:W0:Y:S01]  /*00d0*/  LDCU UR4, c[0x0][0x2f8] ;  /* 0x00005f00ff0477ac */ /* 0x000e220008000800 */
[----:B------:R1:W1:Y:S01]  /*00e0*/  LDC.64 R10, c[0x4][R0] ;  /* 0x01000000000a7b82 */ /* 0x0002620000000a00 */
[----:B----4-:R-:W-:Y:S01]  /*00f0*/  IMAD.U32 R4, RZ, RZ, UR8 ;  /* 0x00000008ff047e24 */ /* 0x010fe2000f8e00ff */
[----:B------:R-:W-:Y:S02]  /*0100*/  MOV R5, UR9 ;  /* 0x0000000900057c02 */ /* 0x000fe40008000f00 */
[----:B0-----:R-:W-:-:S04]  /*0110*/  IADD3 R6, P0, PT, R1, UR4, RZ ;  /* 0x0000000401067c10 */ /* 0x001fc8000ff1e0ff */
[----:B--2---:R-:W-:Y:S01]  /*0120*/  IADD3.X R7, PT, PT, RZ, UR6, RZ, P0, !PT ;  /* 0x00000006ff077c10 */ /* 0x004fe200087fe4ff */
[----:B-1-3--:R0:W-:Y:S08]  /*0130*/  STL.64 [R1], R2 ;  /* 0x0000000201007387 */ /* 0x00a1f00000100a00 */
[----:B------:R-:W-:-:S07]  /*0140*/  LEPC R20, `(.L_x_0) ;  /* 0x000000001014794e */ /* 0x000fce0000000000 */
[----:B0-----:R-:W-:Y:S05]  /*0150*/  CALL.ABS.NOINC R10 ;  /* 0x000000000a007343 */ /* 0x001fea0003c00000 */
.L_x_0:
[----:B------:R-:W-:Y:S05]  /*0160*/  EXIT ;  /* 0x000000000000794d */ /* 0x000fea0003800000 */
.L_x_1:
[----:B------:R-:W-:-:S00]  /*0170*/  BRA `(.L_x_1) ;  /* 0xfffffffc00fc7947 */ /* 0x000fc0000383ffff */
[----:B------:R-:W-:-:S00]  /*0180*/  NOP ;  /* 0x0000000000007918 */ /* 0x000fc00000000000 */
[----:B------:R-:W-:-:S00]  /*0190*/  NOP ;  /* 0x0000000000007918 */ /* 0x000fc00000000000 */
[----:B------:R-:W-:-:S00]  /*01a0*/  NOP ;  /* 0x0000000000007918 */ /* 0x000fc00000000000 */
[----:B------:R-:W-:-:S00]  /*01b0*/  NOP ;  /* 0x0000000000007918 */ /* 0x000fc00000000000 */
[----:B------:R-:W-:-:S00]  /*01c0*/  NOP ;  /* 0x0000000000007918 */ /* 0x000fc00000000000 */
[----:B------:R-:W-:-:S00]  /*01d0*/  NOP ;  /* 0x0000000000007918 */ /* 0x000fc00000000000 */
[----:B------:R-:W-:-:S00]  /*01e0*/  NOP ;  /* 0x0000000000007918 */ /* 0x000fc00000000000 */
[----:B------:R-:W-:-:S00]  /*01f0*/  NOP ;  /* 0x0000000000007918 */ /* 0x000fc00000000000 */
.L_x_2:


//--------------------- .nv.global.init           --------------------------
	.section	.nv.global.init,"aw",@progbits
.nv.global.init:
	.type		$str,@object
	.size		$str,(.L_0 - $str)
$str:
        /*0000*/ 	.byte	0x47, 0x50, 0x55, 0x20, 0x54, 0x68, 0x72, 0x65, 0x61, 0x64, 0x20, 0x25, 0x64, 0x3a, 0x20, 0x76
        /*0010*/ 	.byte	0x61, 0x6c, 0x75, 0x65, 0x20, 0x3d, 0x20, 0x25, 0x64, 0x0a, 0x00
.L_0:


//--------------------- .nv.shared.reserved.0     --------------------------
	.section	.nv.shared.reserved.0,"aw",@nobits
	.weak		__nv_reservedSMEM_offset_0_alias
	.size		__nv_reservedSMEM_offset_0_alias, 0, 64
	.other		__nv_reservedSMEM_offset_0_alias,@"STO_CUDA_RESERVED_SHARED STV_DEFAULT"
__nv_reservedSMEM_offset_0_alias:
	.zero		0
	.zero		64


//--------------------- .nv.constant0._Z10printValuePi --------------------------
	.section	.nv.constant0._Z10printValuePi,"a",@progbits
	.sectionflags	@""
	.align	4
.nv.constant0._Z10printValuePi:
	.zero		904


//--------------------- SYMBOLS --------------------------

	.type		.nv.reservedSmem.offset0,@object
	.size		.nv.reservedSmem.offset0,0x4
	.type		vprintf,@function
